	.headerflags	@"EF_CUDA_TEXMODE_UNIFIED EF_CUDA_64BIT_ADDRESS EF_CUDA_ACCELERATORS EF_CUDA_SM90 EF_CUDA_VIRTUAL_SM(EF_CUDA_SM90)"
	.elftype	@"ET_EXEC"


//--------------------- .nv.info                  --------------------------
	.section	.nv.info,"",@"SHT_CUDA_INFO"
	.align	4


	//----- nvinfo : EIATTR_REGCOUNT
	.align		4
        /*0000*/ 	.byte	0x04, 0x2f
        /*0002*/ 	.short	(.L_3 - .L_2)
	.align		4
.L_2:
        /*0004*/ 	.word	index@(triton_poi_fused__native_batch_norm_legit_no_training_add_convolution_7)
        /*0008*/ 	.word	0x00000016


	//----- nvinfo : EIATTR_MIN_STACK_SIZE
	.align		4
.L_3:
        /*000c*/ 	.byte	0x04, 0x12
        /*000e*/ 	.short	(.L_5 - .L_4)
	.align		4
.L_4:
        /*0010*/ 	.word	index@(triton_poi_fused__native_batch_norm_legit_no_training_add_convolution_7)
        /*0014*/ 	.word	0x00000000


	//----- nvinfo : EIATTR_FRAME_SIZE
	.align		4
.L_5:
        /*0018*/ 	.byte	0x04, 0x11
        /*001a*/ 	.short	(.L_7 - .L_6)
	.align		4
.L_6:
        /*001c*/ 	.word	index@(triton_poi_fused__native_batch_norm_legit_no_training_add_convolution_7)
        /*0020*/ 	.word	0x00000000


	//----- nvinfo : EIATTR_MIN_STACK_SIZE
	.align		4
.L_7:
        /*0024*/ 	.byte	0x04, 0x12
        /*0026*/ 	.short	(.L_9 - .L_8)
	.align		4
.L_8:
        /*0028*/ 	.word	index@(triton_poi_fused__native_batch_norm_legit_no_training_add_convolution_7)
        /*002c*/ 	.word	0x00000000
.L_9:


//--------------------- .nv.info.triton_poi_fused__native_batch_norm_legit_no_training_add_convolution_7 --------------------------
	.section	.nv.info.triton_poi_fused__native_batch_norm_legit_no_training_add_convolution_7,"",@"SHT_CUDA_INFO"
	.sectionflags	@""
	.align	4


	//----- nvinfo : EIATTR_CUDA_API_VERSION
	.align		4
        /*0000*/ 	.byte	0x04, 0x37
        /*0002*/ 	.short	(.L_11 - .L_10)
.L_10:
        /*0004*/ 	.word	0x0000007c


	//----- nvinfo : EIATTR_KPARAM_INFO
	.align		4
.L_11:
        /*0008*/ 	.byte	0x04, 0x17
        /*000a*/ 	.short	(.L_13 - .L_12)
.L_12:
        /*000c*/ 	.word	0x00000000
        /*0010*/ 	.short	0x0008
        /*0012*/ 	.short	0x0040
        /*0014*/ 	.byte	0x00, 0xf0, 0x11, 0x00


	//----- nvinfo : EIATTR_KPARAM_INFO
	.align		4
.L_13:
        /*0018*/ 	.byte	0x04, 0x17
        /*001a*/ 	.short	(.L_15 - .L_14)
.L_14:
        /*001c*/ 	.word	0x00000000
        /*0020*/ 	.short	0x0007
        /*0022*/ 	.short	0x0038
        /*0024*/ 	.byte	0x00, 0xf4, 0x21, 0x00


	//----- nvinfo : EIATTR_KPARAM_INFO
	.align		4
.L_15:
        /*0028*/ 	.byte	0x04, 0x17
        /*002a*/ 	.short	(.L_17 - .L_16)
.L_16:
        /*002c*/ 	.word	0x00000000
        /*0030*/ 	.short	0x0006
        /*0032*/ 	.short	0x0030
        /*0034*/ 	.byte	0x00, 0xf4, 0x21, 0x00


	//----- nvinfo : EIATTR_KPARAM_INFO
	.align		4
.L_17:
        /*0038*/ 	.byte	0x04, 0x17
        /*003a*/ 	.short	(.L_19 - .L_18)
.L_18:
        /*003c*/ 	.word	0x00000000
        /*0040*/ 	.short	0x0005
        /*0042*/ 	.short	0x0028
        /*0044*/ 	.byte	0x00, 0xf4, 0x21, 0x00


	//----- nvinfo : EIATTR_KPARAM_INFO
	.align		4
.L_19:
        /*0048*/ 	.byte	0x04, 0x17
        /*004a*/ 	.short	(.L_21 - .L_20)
.L_20:
        /*004c*/ 	.word	0x00000000
        /*0050*/ 	.short	0x0004
        /*0052*/ 	.short	0x0020
        /*0054*/ 	.byte	0x00, 0xf4, 0x21, 0x00


	//----- nvinfo : EIATTR_KPARAM_INFO
	.align		4
.L_21:
        /*0058*/ 	.byte	0x04, 0x17
        /*005a*/ 	.short	(.L_23 - .L_22)
.L_22:
        /*005c*/ 	.word	0x00000000
        /*0060*/ 	.short	0x0003
        /*0062*/ 	.short	0x0018
        /*0064*/ 	.byte	0x00, 0xf4, 0x21, 0x00


	//----- nvinfo : EIATTR_KPARAM_INFO
	.align		4
.L_23:
        /*0068*/ 	.byte	0x04, 0x17
        /*006a*/ 	.short	(.L_25 - .L_24)
.L_24:
        /*006c*/ 	.word	0x00000000
        /*0070*/ 	.short	0x0002
        /*0072*/ 	.short	0x0010
        /*0074*/ 	.byte	0x00, 0xf4, 0x21, 0x00


	//----- nvinfo : EIATTR_KPARAM_INFO
	.align		4
.L_25:
        /*0078*/ 	.byte	0x04, 0x17
        /*007a*/ 	.short	(.L_27 - .L_26)
.L_26:
        /*007c*/ 	.word	0x00000000
        /*0080*/ 	.short	0x0001
        /*0082*/ 	.short	0x0008
        /*0084*/ 	.byte	0x00, 0xf4, 0x21, 0x00


	//----- nvinfo : EIATTR_KPARAM_INFO
	.align		4
.L_27:
        /*0088*/ 	.byte	0x04, 0x17
        /*008a*/ 	.short	(.L_29 - .L_28)
.L_28:
        /*008c*/ 	.word	0x00000000
        /*0090*/ 	.short	0x0000
        /*0092*/ 	.short	0x0000
        /*0094*/ 	.byte	0x00, 0xf4, 0x21, 0x00


	//----- nvinfo : EIATTR_SPARSE_MMA_MASK
	.align		4
.L_29:
        /*0098*/ 	.byte	0x03, 0x50
        /*009a*/ 	.short	0x0000


	//----- nvinfo : EIATTR_MAXREG_COUNT
	.align		4
        /*009c*/ 	.byte	0x03, 0x1b
        /*009e*/ 	.short	0x00ff


	//----- nvinfo : EIATTR_EXIT_INSTR_OFFSETS
	.align		4
        /*00a0*/ 	.byte	0x04, 0x1c
        /*00a2*/ 	.short	(.L_31 - .L_30)


	//   ....[0]....
.L_30:
        /*00a4*/ 	.word	0x00000360


	//----- nvinfo : EIATTR_REQNTID
	.align		4
.L_31:
        /*00a8*/ 	.byte	0x04, 0x10
        /*00aa*/ 	.short	(.L_33 - .L_32)
.L_32:
        /*00ac*/ 	.word	0x00000080
        /*00b0*/ 	.word	0x00000001
        /*00b4*/ 	.word	0x00000001


	//----- nvinfo : EIATTR_CBANK_PARAM_SIZE
	.align		4
.L_33:
        /*00b8*/ 	.byte	0x03, 0x19
        /*00ba*/ 	.short	0x0044


	//----- nvinfo : EIATTR_PARAM_CBANK
	.align		4
        /*00bc*/ 	.byte	0x04, 0x0a
        /*00be*/ 	.short	(.L_35 - .L_34)
	.align		4
.L_34:
        /*00c0*/ 	.word	index@(.nv.constant0.triton_poi_fused__native_batch_norm_legit_no_training_add_convolution_7)
        /*00c4*/ 	.short	0x0210
        /*00c6*/ 	.short	0x0044


	//----- nvinfo : EIATTR_SW_WAR
	.align		4
.L_35:
        /*00c8*/ 	.byte	0x04, 0x36
        /*00ca*/ 	.short	(.L_37 - .L_36)
.L_36:
        /*00cc*/ 	.word	0x00000008
.L_37:


//--------------------- .nv.callgraph             --------------------------
	.section	.nv.callgraph,"",@"SHT_CUDA_CALLGRAPH"
	.align	4
	.sectionentsize	8
	.align		4
        /*0000*/ 	.word	0x00000000
	.align		4
        /*0004*/ 	.word	0xffffffff
	.align		4
        /*0008*/ 	.word	0x00000000
	.align		4
        /*000c*/ 	.word	0xfffffffe
	.align		4
        /*0010*/ 	.word	0x00000000
	.align		4
        /*0014*/ 	.word	0xfffffffd
	.align		4
        /*0018*/ 	.word	0x00000000
	.align		4
        /*001c*/ 	.word	0xfffffffc


//--------------------- .nv.constant4             --------------------------
	.section	.nv.constant4,"a",@progbits
	.align	8
	.align		8
.nv.constant4:
        /*0000*/ 	.dword	_$_str
	.align		8
        /*0008*/ 	.dword	_$_str_$_2


//--------------------- .text.triton_poi_fused__native_batch_norm_legit_no_training_add_convolution_7 --------------------------
	.section	.text.triton_poi_fused__native_batch_norm_legit_no_training_add_convolution_7,"ax",@progbits
	.align	128
        .global         triton_poi_fused__native_batch_norm_legit_no_training_add_convolution_7
        .type           triton_poi_fused__native_batch_norm_legit_no_training_add_convolution_7,@function
        .size           triton_poi_fused__native_batch_norm_legit_no_training_add_convolution_7,(.L_x_1 - triton_poi_fused__native_batch_norm_legit_no_training_add_convolution_7)
        .other          triton_poi_fused__native_batch_norm_legit_no_training_add_convolution_7,@"STO_CUDA_ENTRY STV_DEFAULT"
triton_poi_fused__native_batch_norm_legit_no_training_add_convolution_7:
.text.triton_poi_fused__native_batch_norm_legit_no_training_add_convolution_7:
[----:B------:R-:W-:Y:S01]  /*0000*/  LDC R1, c[0x0][0x28] ;  /* 0x00000a00ff017b82 */ /* 0x000fe20000000800 */
[----:B------:R-:W1:Y:S07]  /*0010*/  S2R R0, SR_TID.X ;  /* 0x0000000000007919 */ /* 0x000e6e0000002100 */
[----:B------:R-:W2:Y:S01]  /*0020*/  LDC.64 R18, c[0x0][0x230] ;  /* 0x00008c00ff127b82 */ /* 0x000ea20000000a00 */
[----:B------:R-:W-:Y:S01]  /*0030*/  ULDC.64 UR4, c[0x0][0x208] ;  /* 0x0000820000047ab9 */ /* 0x000fe20000000a00 */
[----:B------:R-:W3:Y:S06]  /*0040*/  S2R R3, SR_CTAID.X ;  /* 0x0000000000037919 */ /* 0x000eec0000002500 */
[----:B------:R-:W4:Y:S08]  /*0050*/  LDC.64 R16, c[0x0][0x218] ;  /* 0x00008600ff107b82 */ /* 0x000f300000000a00 */
[----:B------:R-:W5:Y:S08]  /*0060*/  LDC.64 R14, c[0x0][0x228] ;  /* 0x00008a00ff0e7b82 */ /* 0x000f700000000a00 */
[----:B------:R-:W5:Y:S01]  /*0070*/  LDC.64 R10, c[0x0][0x238] ;  /* 0x00008e00ff0a7b82 */ /* 0x000f620000000a00 */
[----:B-1----:R-:W-:-:S07]  /*0080*/  LOP3.LUT R0, R0, 0x7f, RZ, 0xc0, !PT ;  /* 0x0000007f00007812 */ /* 0x002fce00078ec0ff */
[----:B------:R-:W1:Y:S01]  /*0090*/  LDC.64 R6, c[0x0][0x240] ;  /* 0x00009000ff067b82 */ /* 0x000e620000000a00 */
[----:B---3--:R-:W-:Y:S02]  /*00a0*/  SHF.R.S32.HI R2, RZ, 0x18, R3 ;  /* 0x00000018ff027819 */ /* 0x008fe40000011403 */
[----:B------:R-:W-:Y:S02]  /*00b0*/  LEA R0, R3, R0, 0x7 ;  /* 0x0000000003007211 */ /* 0x000fe400078e38ff */
[----:B------:R-:W-:-:S03]  /*00c0*/  SGXT R3, R2, 0x1 ;  /* 0x000000010203781a */ /* 0x000fc60000000200 */
[----:B------:R-:W3:Y:S01]  /*00d0*/  LDC.64 R4, c[0x0][0x220] ;  /* 0x00008800ff047b82 */ /* 0x000ee20000000a00 */
[----:B------:R-:W-:-:S04]  /*00e0*/  LEA.HI R3, R3, R0, RZ, 0x8 ;  /* 0x0000000003037211 */ /* 0x000fc800078f40ff */
[----:B------:R-:W-:-:S04]  /*00f0*/  SHF.R.S32.HI R3, RZ, 0x8, R3 ;  /* 0x00000008ff037819 */ /* 0x000fc80000011403 */
[----:B------:R-:W-:-:S04]  /*0100*/  LEA.HI R2, R3, R3, RZ, 0x4 ;  /* 0x0000000303027211 */ /* 0x000fc800078f20ff */
[----:B------:R-:W-:-:S04]  /*0110*/  LOP3.LUT R2, R2, 0xfffffff0, RZ, 0xc0, !PT ;  /* 0xfffffff002027812 */ /* 0x000fc800078ec0ff */
[----:B------:R-:W-:Y:S02]  /*0120*/  IADD3 R9, R3, -R2, RZ ;  /* 0x8000000203097210 */ /* 0x000fe40007ffe0ff */
[----:B------:R-:W1:Y:S03]  /*0130*/  LDC.64 R2, c[0x0][0x210] ;  /* 0x00008400ff027b82 */ /* 0x000e660000000a00 */
[----:B--2---:R-:W-:-:S05]  /*0140*/  IMAD.WIDE R18, R9, 0x4, R18 ;  /* 0x0000000409127825 */ /* 0x004fca00078e0212 */
[----:B------:R2:W3:Y:S01]  /*0150*/  LDG.E.EL R8, desc[UR4][R18.64] ;  /* 0x0000000412087981 */ /* 0x0004e2000c2e1900 */
[----:B----4-:R-:W-:-:S04]  /*0160*/  IMAD.WIDE R16, R9, 0x4, R16 ;  /* 0x0000000409107825 */ /* 0x010fc800078e0210 */
[C---:B-----5:R-:W-:Y:S01]  /*0170*/  IMAD.WIDE R14, R9.reuse, 0x4, R14 ;  /* 0x00000004090e7825 */ /* 0x060fe200078e020e */
[----:B------:R4:W5:Y:S03]  /*0180*/  LDG.E.EL R12, desc[UR4][R16.64] ;  /* 0x00000004100c7981 */ /* 0x000966000c2e1900 */
[C---:B0-----:R-:W-:Y:S02]  /*0190*/  IMAD.WIDE R10, R9.reuse, 0x4, R10 ;  /* 0x00000004090a7825 */ /* 0x041fe400078e020a */
[----:B------:R-:W5:Y:S02]  /*01a0*/  LDG.E.EL R14, desc[UR4][R14.64] ;  /* 0x000000040e0e7981 */ /* 0x000f64000c2e1900 */
[----:B-1----:R-:W-:Y:S02]  /*01b0*/  IMAD.WIDE R2, R0, 0x4, R2 ;  /* 0x0000000400027825 */ /* 0x002fe400078e0202 */
[----:B------:R-:W5:Y:S04]  /*01c0*/  LDG.E.EL R10, desc[UR4][R10.64] ;  /* 0x000000040a0a7981 */ /* 0x000f68000c2e1900 */
[----:B------:R-:W5:Y:S01]  /*01d0*/  LDG.E R13, desc[UR4][R2.64] ;  /* 0x00000004020d7981 */ /* 0x000f62000c1e1900 */
[----:B--2---:R-:W-:-:S04]  /*01e0*/  IMAD.WIDE R18, R9, 0x4, R6 ;  /* 0x0000000409127825 */ /* 0x004fc800078e0206 */
[C---:B---3--:R-:W-:Y:S02]  /*01f0*/  IMAD.WIDE R6, R0.reuse, 0x4, R4 ;  /* 0x0000000400067825 */ /* 0x048fe400078e0204 */
[----:B------:R-:W2:Y:S01]  /*0200*/  LDG.E.EL R19, desc[UR4][R18.64] ;  /* 0x0000000412137981 */ /* 0x000ea2000c2e1900 */
[----:B----4-:R-:W-:Y:S01]  /*0210*/  HFMA2.MMA R16, -RZ, RZ, 1.625, 0 ;  /* 0x3e800000ff107435 */ /* 0x010fe200000001ff */
[----:B------:R-:W0:Y:S02]  /*0220*/  LDC.64 R4, c[0x0][0x248] ;  /* 0x00009200ff047b82 */ /* 0x000e240000000a00 */
[----:B------:R1:W3:Y:S01]  /*0230*/  LDG.E R6, desc[UR4][R6.64] ;  /* 0x0000000406067981 */ /* 0x0002e2000c1e1900 */
[----:B0-----:R-:W-:-:S04]  /*0240*/  IMAD.WIDE R4, R0, 0x4, R4 ;  /* 0x0000000400047825 */ /* 0x001fc800078e0204 */
[----:B------:R-:W-:-:S04]  /*0250*/  FADD R8, R8, 9.9999997473787516356e-06 ;  /* 0x3727c5ac08087421 */ /* 0x000fc80000000000 */
[----:B------:R-:W0:Y:S02]  /*0260*/  MUFU.SQRT R9, R8 ;  /* 0x0000000800097308 */ /* 0x000e240000002000 */
[C---:B0-----:R-:W-:Y:S02]  /*0270*/  FSETP.GT.AND P0, PT, R9.reuse, 8.50705917302346158658e+37, PT ;  /* 0x7e8000000900780b */ /* 0x041fe40003f04000 */
[----:B------:R-:W-:-:S11]  /*0280*/  FSETP.GEU.AND P1, PT, R9, 1.175494350822287508e-38, PT ;  /* 0x008000000900780b */ /* 0x000fd60003f2e000 */
[----:B------:R-:W-:-:S04]  /*0290*/  @P0 FMUL R9, R9, 0.25 ;  /* 0x3e80000009090820 */ /* 0x000fc80000400000 */
[----:B------:R-:W-:-:S06]  /*02a0*/  @!P1 FMUL R9, R9, 16777216 ;  /* 0x4b80000009099820 */ /* 0x000fcc0000400000 */
[----:B------:R-:W1:Y:S01]  /*02b0*/  MUFU.RCP R9, R9 ;  /* 0x0000000900097308 */ /* 0x000e620000001000 */
[----:B------:R-:W-:Y:S01]  /*02c0*/  FSEL R16, R16, 1, P0 ;  /* 0x3f80000010107808 */ /* 0x000fe20000000000 */
[----:B-----5:R-:W-:-:S04]  /*02d0*/  FADD R13, R13, R12 ;  /* 0x0000000c0d0d7221 */ /* 0x020fc80000000000 */
[----:B------:R-:W-:Y:S01]  /*02e0*/  @!P1 FMUL R16, R16, 16777216 ;  /* 0x4b80000010109820 */ /* 0x000fe20000400000 */
[----:B------:R-:W-:-:S03]  /*02f0*/  FADD R14, -R14, R13 ;  /* 0x0000000d0e0e7221 */ /* 0x000fc60000000100 */
[----:B-1----:R-:W-:-:S04]  /*0300*/  FMUL R7, R9, R16 ;  /* 0x0000001009077220 */ /* 0x002fc80000400000 */
[----:B------:R-:W-:-:S04]  /*0310*/  FMUL R7, R14, R7 ;  /* 0x000000070e077220 */ /* 0x000fc80000400000 */
[----:B--2---:R-:W-:-:S04]  /*0320*/  FFMA R7, R10, R7, R19 ;  /* 0x000000070a077223 */ /* 0x004fc80000000013 */
[----:B---3--:R-:W-:Y:S01]  /*0330*/  FADD R7, R6, R7 ;  /* 0x0000000706077221 */ /* 0x008fe20000000000 */
[----:B------:R-:W-:Y:S04]  /*0340*/  STG.E desc[UR4][R2.64], R13 ;  /* 0x0000000d02007986 */ /* 0x000fe8000c101904 */
[----:B------:R-:W-:Y:S01]  /*0350*/  STG.E desc[UR4][R4.64], R7 ;  /* 0x0000000704007986 */ /* 0x000fe2000c101904 */
[----:B------:R-:W-:Y:S05]  /*0360*/  EXIT ;  /* 0x000000000000794d */ /* 0x000fea0003800000 */
.L_x_0:
[----:B------:R-:W-:-:S00]  /*0370*/  BRA `(.L_x_0) ;  /* 0xfffffffc00fc7947 */ /* 0x000fc0000383ffff */
[----:B------:R-:W-:-:S00]  /*0380*/  NOP ;  /* 0x0000000000007918 */ /* 0x000fc00000000000 */
[----:B------:R-:W-:-:S00]  /*0390*/  NOP ;  /* 0x0000000000007918 */ /* 0x000fc00000000000 */
[----:B------:R-:W-:-:S00]  /*03a0*/  NOP ;  /* 0x0000000000007918 */ /* 0x000fc00000000000 */
[----:B------:R-:W-:-:S00]  /*03b0*/  NOP ;  /* 0x0000000000007918 */ /* 0x000fc00000000000 */
[----:B------:R-:W-:-:S00]  /*03c0*/  NOP ;  /* 0x0000000000007918 */ /* 0x000fc00000000000 */
[----:B------:R-:W-:-:S00]  /*03d0*/  NOP ;  /* 0x0000000000007918 */ /* 0x000fc00000000000 */
[----:B------:R-:W-:-:S00]  /*03e0*/  NOP ;  /* 0x0000000000007918 */ /* 0x000fc00000000000 */
[----:B------:R-:W-:-:S00]  /*03f0*/  NOP ;  /* 0x0000000000007918 */ /* 0x000fc00000000000 */
.L_x_1:


//--------------------- .nv.global.init           --------------------------
	.section	.nv.global.init,"aw",@progbits
.nv.global.init:
	.type		_$_str,@object
	.size		_$_str,(_$_str_$_2 - _$_str)
_$_str:
        /*0000*/ 	.byte	0x5f, 0x5f, 0x43, 0x55, 0x44, 0x41, 0x5f, 0x46, 0x54, 0x5a, 0x00
	.type		_$_str_$_2,@object
	.size		_$_str_$_2,(.L_1 - _$_str_$_2)
_$_str_$_2:
        /*000b*/ 	.byte	0x5f, 0x5f, 0x43, 0x55, 0x44, 0x41, 0x5f, 0x50, 0x52, 0x45, 0x43, 0x5f, 0x53, 0x51, 0x52, 0x54
        /*001b*/ 	.byte	0x00
.L_1:


//--------------------- .nv.constant0.triton_poi_fused__native_batch_norm_legit_no_training_add_convolution_7 --------------------------
	.section	.nv.constant0.triton_poi_fused__native_batch_norm_legit_no_training_add_convolution_7,"a",@progbits
	.sectionflags	@""
	.align	4
.nv.constant0.triton_poi_fused__native_batch_norm_legit_no_training_add_convolution_7:
	.zero		596
